//
// Generated by NVIDIA NVVM Compiler
//
// Compiler Build ID: CL-36424714
// Cuda compilation tools, release 13.0, V13.0.88
// Based on NVVM 20.0.0
//

.version 9.0
.target sm_100
.address_size 64

	// .globl	_Z11hello_worldv
.extern .func  (.param .b32 func_retval0) vprintf
(
	.param .b64 vprintf_param_0,
	.param .b64 vprintf_param_1
)
;
.global .align 1 .b8 $str[56] = {71, 80, 85, 58, 32, 72, 101, 108, 108, 111, 32, 87, 111, 114, 108, 100, 32, 116, 104, 114, 101, 97, 100, 73, 100, 120, 46, 120, 32, 37, 100, 32, 98, 108, 111, 99, 107, 73, 100, 120, 46, 120, 32, 37, 100, 32, 115, 109, 95, 105, 100, 32, 37, 100, 10};

.visible .entry _Z11hello_worldv()
{
	.local .align 8 .b8 	__local_depot0[16];
	.reg .b64 	%SP;
	.reg .b64 	%SPL;
	.reg .b32 	%r<6>;
	.reg .b64 	%rd<5>;

	mov.u64 	%SPL, __local_depot0;
	cvta.local.u64 	%SP, %SPL;
	add.u64 	%rd1, %SP, 0;
	add.u64 	%rd2, %SPL, 0;
	// begin inline asm
	mov.u32 %r1, %smid;
	// end inline asm
	mov.u32 	%r2, %tid.x;
	mov.u32 	%r3, %ctaid.x;
	st.local.v2.u32 	[%rd2], {%r2, %r3};
	st.local.u32 	[%rd2+8], %r1;
	mov.u64 	%rd3, $str;
	cvta.global.u64 	%rd4, %rd3;
	{ // callseq 0, 0
	.param .b64 param0;
	st.param.b64 	[param0], %rd4;
	.param .b64 param1;
	st.param.b64 	[param1], %rd1;
	.param .b32 retval0;
	call.uni (retval0), 
	vprintf, 
	(
	param0, 
	param1
	);
	ld.param.b32 	%r4, [retval0];
	} // callseq 0
	ret;

}


// ===== COMPILED SASS (sm_100) =====

	.target	sm_100

	.elftype	@"ET_EXEC"


//--------------------- .note.nv.tkinfo           --------------------------
	.section	.note.nv.tkinfo,"",@"SHT_NOTE"
	.sectionflags	@"SHF_NOTE_NV_TKINFO"
	.tkinfo
        /*0018*/ 	.word	0x00000002
        /*0030*/ 	.string	""
        /*0030*/ 	.string	"ptxas"
        /*0030*/ 	.string	"Cuda compilation tools, release 13.0, V13.0.88"
        /*0030*/ 	.string	"Build cuda_13.0.r13.0/compiler.36424714_0"
        /*0030*/ 	.string	"-arch sm_100 -m 64 "



//--------------------- .note.nv.cuinfo           --------------------------
	.section	.note.nv.cuinfo,"",@"SHT_NOTE"
	.sectionflags	@"SHF_NOTE_NV_CUINFO"
        /*0018*/ 	.short	0x0002
        /*001a*/ 	.short	0x0064
        /*001c*/ 	.short	0x0082
	.zero		2


//--------------------- .nv.info                  --------------------------
	.section	.nv.info,"",@"SHT_CUDA_INFO"
	.align	4


	//----- nvinfo : EIATTR_REGCOUNT
	.align		4
        /*0000*/ 	.byte	0x04, 0x2f
        /*0002*/ 	.short	(.L_2 - .L_1)
	.align		4
.L_1:
        /*0004*/ 	.word	index@(_Z11hello_worldv)
        /*0008*/ 	.word	0x00000018


	//----- nvinfo : EIATTR_FRAME_SIZE
	.align		4
.L_2:
        /*000c*/ 	.byte	0x04, 0x11
        /*000e*/ 	.short	(.L_4 - .L_3)
	.align		4
.L_3:
        /*0010*/ 	.word	index@(_Z11hello_worldv)
        /*0014*/ 	.word	0x00000010


	//----- nvinfo : EIATTR_MIN_STACK_SIZE
	.align		4
.L_4:
        /*0018*/ 	.byte	0x04, 0x12
        /*001a*/ 	.short	(.L_6 - .L_5)
	.align		4
.L_5:
        /*001c*/ 	.word	index@(_Z11hello_worldv)
        /*0020*/ 	.word	0x00000010
.L_6:


//--------------------- .nv.compat                --------------------------
	.section	.nv.compat,"",@"SHT_CUDA_COMPAT_INFO"
	.align	4
        /*0000*/ 	.byte	0x02, 0x09, 0x00, 0x00, 0x02, 0x02, 0x01, 0x00, 0x02, 0x05, 0x05, 0x00, 0x03, 0x07, 0x01, 0x01
        /*0010*/ 	.byte	0x02, 0x03, 0x00, 0x00, 0x02, 0x06, 0x01, 0x00, 0x04, 0x0b, 0x08, 0x00, 0x09, 0x00, 0x00, 0x00
        /*0020*/ 	.byte	0x00, 0x00, 0x00, 0x00


//--------------------- .nv.info._Z11hello_worldv --------------------------
	.section	.nv.info._Z11hello_worldv,"",@"SHT_CUDA_INFO"
	.sectionflags	@""
	.align	4


	//----- nvinfo : EIATTR_CUDA_API_VERSION
	.align		4
        /*0000*/ 	.byte	0x04, 0x37
        /*0002*/ 	.short	(.L_8 - .L_7)
.L_7:
        /*0004*/ 	.word	0x00000082


	//----- nvinfo : EIATTR_SPARSE_MMA_MASK
	.align		4
.L_8:
        /*0008*/ 	.byte	0x03, 0x50
        /*000a*/ 	.short	0x0000


	//----- nvinfo : EIATTR_MAXREG_COUNT
	.align		4
        /*000c*/ 	.byte	0x03, 0x1b
        /*000e*/ 	.short	0x00ff


	//----- nvinfo : EIATTR_EXTERNS
	.align		4
        /*0010*/ 	.byte	0x04, 0x0f
        /*0012*/ 	.short	(.L_10 - .L_9)


	//   ....[0]....
	.align		4
.L_9:
        /*0014*/ 	.word	index@(vprintf)


	//----- nvinfo : EIATTR_MERCURY_ISA_VERSION
	.align		4
.L_10:
        /*0018*/ 	.byte	0x03, 0x5f
        /*001a*/ 	.short	0x0101


	//----- nvinfo : EIATTR_VRC_CTA_INIT_COUNT
	.align		4
        /*001c*/ 	.byte	0x02, 0x4a
	.zero		1
	.zero		1


	//----- nvinfo : EIATTR_SYSCALL_OFFSETS
	.align		4
        /*0020*/ 	.byte	0x04, 0x46
        /*0022*/ 	.short	(.L_12 - .L_11)


	//   ....[0]....
.L_11:
        /*0024*/ 	.word	0x00000110


	//----- nvinfo : EIATTR_EXIT_INSTR_OFFSETS
	.align		4
.L_12:
        /*0028*/ 	.byte	0x04, 0x1c
        /*002a*/ 	.short	(.L_14 - .L_13)


	//   ....[0]....
.L_13:
        /*002c*/ 	.word	0x00000120


	//----- nvinfo : EIATTR_SW_WAR
	.align		4
.L_14:
        /*0030*/ 	.byte	0x04, 0x36
        /*0032*/ 	.short	(.L_16 - .L_15)
.L_15:
        /*0034*/ 	.word	0x00000008
.L_16:


//--------------------- .nv.callgraph             --------------------------
	.section	.nv.callgraph,"",@"SHT_CUDA_CALLGRAPH"
	.align	4
	.sectionentsize	8
	.align		4
        /*0000*/ 	.word	0x00000000
	.align		4
        /*0004*/ 	.word	0xffffffff
	.align		4
        /*0008*/ 	.word	index@(_Z11hello_worldv)
	.align		4
        /*000c*/ 	.word	index@(vprintf)
	.align		4
        /*0010*/ 	.word	0x00000000
	.align		4
        /*0014*/ 	.word	0xfffffffe
	.align		4
        /*0018*/ 	.word	0x00000000
	.align		4
        /*001c*/ 	.word	0xfffffffd
	.align		4
        /*0020*/ 	.word	0x00000000
	.align		4
        /*0024*/ 	.word	0xfffffffc


//--------------------- .nv.constant4             --------------------------
	.section	.nv.constant4,"a",@progbits
	.align	8
	.align		8
.nv.constant4:
        /*0000*/ 	.dword	vprintf
	.align		8
        /*0008*/ 	.dword	$str


//--------------------- .text._Z11hello_worldv    --------------------------
	.section	.text._Z11hello_worldv,"ax",@progbits
	.align	128
        .global         _Z11hello_worldv
        .type           _Z11hello_worldv,@function
        .size           _Z11hello_worldv,(.L_x_2 - _Z11hello_worldv)
        .other          _Z11hello_worldv,@"STO_CUDA_ENTRY STV_DEFAULT"
_Z11hello_worldv:
.text._Z11hello_worldv:
[----:B------:R-:W0:Y:S01]  /*0000*/  LDC R1, c[0x0][0x37c] ;  /* 0x0000df00ff017b82 */ /* 0x000e220000000800 */
[----:B------:R-:W1:Y:S01]  /*0010*/  LDCU UR5, c[0x0][0x2fc] ;  /* 0x00005f80ff0577ac */ /* 0x000e620008000800 */
[----:B------:R-:W2:Y:S01]  /*0020*/  S2R R10, SR_TID.X ;  /* 0x00000000000a7919 */ /* 0x000ea20000002100 */
[----:B0-----:R-:W-:Y:S01]  /*0030*/  VIADD R1, R1, 0xfffffff0 ;  /* 0xfffffff001017836 */ /* 0x001fe20000000000 */
[----:B------:R-:W-:Y:S01]  /*0040*/  MOV R0, 0x0 ;  /* 0x0000000000007802 */ /* 0x000fe20000000f00 */
[----:B------:R-:W0:Y:S01]  /*0050*/  LDCU UR4, c[0x0][0x2f8] ;  /* 0x00005f00ff0477ac */ /* 0x000e220008000800 */
[----:B------:R-:W2:Y:S02]  /*0060*/  S2R R11, SR_CTAID.X ;  /* 0x00000000000b7919 */ /* 0x000ea40000002500 */
[----:B------:R3:W4:Y:S01]  /*0070*/  LDC.64 R2, c[0x4][R0] ;  /* 0x0100000000027b82 */ /* 0x0007220000000a00 */
[----:B------:R-:W5:Y:S01]  /*0080*/  LDCU.64 UR6, c[0x4][0x8] ;  /* 0x01000100ff0677ac */ /* 0x000f620008000a00 */
[----:B------:R-:W3:Y:S01]  /*0090*/  S2R R8, SR_VIRTUALSMID ;  /* 0x0000000000087919 */ /* 0x000ee20000004300 */
[----:B0-----:R-:W-:Y:S01]  /*00a0*/  IADD3 R6, P0, PT, R1, UR4, RZ ;  /* 0x0000000401067c10 */ /* 0x001fe2000ff1e0ff */
[----:B-----5:R-:W-:Y:S01]  /*00b0*/  IMAD.U32 R4, RZ, RZ, UR6 ;  /* 0x00000006ff047e24 */ /* 0x020fe2000f8e00ff */
[----:B------:R-:W-:-:S03]  /*00c0*/  MOV R5, UR7 ;  /* 0x0000000700057c02 */ /* 0x000fc60008000f00 */
[----:B-1----:R-:W-:Y:S01]  /*00d0*/  IMAD.X R7, RZ, RZ, UR5, P0 ;  /* 0x00000005ff077e24 */ /* 0x002fe200080e06ff */
[----:B--2---:R0:W-:Y:S04]  /*00e0*/  STL.64 [R1], R10 ;  /* 0x0000000a01007387 */ /* 0x0041e80000100a00 */
[----:B---3--:R0:W-:Y:S03]  /*00f0*/  STL [R1+0x8], R8 ;  /* 0x0000080801007387 */ /* 0x0081e60000100800 */
[----:B------:R-:W-:-:S07]  /*0100*/  LEPC R20, `(.L_x_0) ;  /* 0x000000001014794e */ /* 0x000fce0000000000 */
[----:B0---4-:R-:W-:Y:S05]  /*0110*/  CALL.ABS.NOINC R2 ;  /* 0x0000000002007343 */ /* 0x011fea0003c00000 */
.L_x_0:
[----:B------:R-:W-:Y:S05]  /*0120*/  EXIT ;  /* 0x000000000000794d */ /* 0x000fea0003800000 */
.L_x_1:
[----:B------:R-:W-:-:S00]  /*0130*/  BRA `(.L_x_1) ;  /* 0xfffffffc00fc7947 */ /* 0x000fc0000383ffff */
[----:B------:R-:W-:-:S00]  /*0140*/  NOP ;  /* 0x0000000000007918 */ /* 0x000fc00000000000 */
        /* <DEDUP_REMOVED lines=11> */
.L_x_2:


//--------------------- .nv.global.init           --------------------------
	.section	.nv.global.init,"aw",@progbits
.nv.global.init:
	.type		$str,@object
	.size		$str,(.L_0 - $str)
$str:
        /*0000*/ 	.byte	0x47, 0x50, 0x55, 0x3a, 0x20, 0x48, 0x65, 0x6c, 0x6c, 0x6f, 0x20, 0x57, 0x6f, 0x72, 0x6c, 0x64
        /*0010*/ 	.byte	0x20, 0x74, 0x68, 0x72, 0x65, 0x61, 0x64, 0x49, 0x64, 0x78, 0x2e, 0x78, 0x20, 0x25, 0x64, 0x20
        /*0020*/ 	.byte	0x62, 0x6c, 0x6f, 0x63, 0x6b, 0x49, 0x64, 0x78, 0x2e, 0x78, 0x20, 0x25, 0x64, 0x20, 0x73, 0x6d
        /*0030*/ 	.byte	0x5f, 0x69, 0x64, 0x20, 0x25, 0x64, 0x0a, 0x00
.L_0:


//--------------------- .nv.shared.reserved.0     --------------------------
	.section	.nv.shared.reserved.0,"aw",@nobits
	.weak		__nv_reservedSMEM_offset_0_alias
	.size		__nv_reservedSMEM_offset_0_alias, 0, 64
	.other		__nv_reservedSMEM_offset_0_alias,@"STO_CUDA_RESERVED_SHARED STV_DEFAULT"
__nv_reservedSMEM_offset_0_alias:
	.zero		0
	.zero		64


//--------------------- .nv.constant0._Z11hello_worldv --------------------------
	.section	.nv.constant0._Z11hello_worldv,"a",@progbits
	.sectionflags	@""
	.align	4
.nv.constant0._Z11hello_worldv:
	.zero		896


//--------------------- SYMBOLS --------------------------

	.type		.nv.reservedSmem.offset0,@object
	.size		.nv.reservedSmem.offset0,0x4
	.type		vprintf,@function
